//
// Generated by NVIDIA NVVM Compiler
//
// Compiler Build ID: CL-36424714
// Cuda compilation tools, release 13.0, V13.0.88
// Based on NVVM 20.0.0
//

.version 9.0
.target sm_100
.address_size 64

	// .globl	_ZN3cub18CUB_300001_SM_10006detail11EmptyKernelIvEEvv
.global .align 1 .b8 _ZN40_INTERNAL_2e585114_4_k_cu_bfbc84a7_604754cuda3std3__45__cpo5beginE[1];
.global .align 1 .b8 _ZN40_INTERNAL_2e585114_4_k_cu_bfbc84a7_604754cuda3std3__45__cpo3endE[1];
.global .align 1 .b8 _ZN40_INTERNAL_2e585114_4_k_cu_bfbc84a7_604754cuda3std3__45__cpo6cbeginE[1];
.global .align 1 .b8 _ZN40_INTERNAL_2e585114_4_k_cu_bfbc84a7_604754cuda3std3__45__cpo4cendE[1];
.global .align 1 .b8 _ZN40_INTERNAL_2e585114_4_k_cu_bfbc84a7_604754cuda3std3__45__cpo6rbeginE[1];
.global .align 1 .b8 _ZN40_INTERNAL_2e585114_4_k_cu_bfbc84a7_604754cuda3std3__45__cpo4rendE[1];
.global .align 1 .b8 _ZN40_INTERNAL_2e585114_4_k_cu_bfbc84a7_604754cuda3std3__45__cpo7crbeginE[1];
.global .align 1 .b8 _ZN40_INTERNAL_2e585114_4_k_cu_bfbc84a7_604754cuda3std3__45__cpo5crendE[1];
.global .align 1 .b8 _ZN40_INTERNAL_2e585114_4_k_cu_bfbc84a7_604754cuda3std3__442_GLOBAL__N__2e585114_4_k_cu_bfbc84a7_604756ignoreE[1];
.global .align 1 .b8 _ZN40_INTERNAL_2e585114_4_k_cu_bfbc84a7_604754cuda3std3__419piecewise_constructE[1];
.global .align 1 .b8 _ZN40_INTERNAL_2e585114_4_k_cu_bfbc84a7_604754cuda3std3__48in_placeE[1];
.global .align 1 .b8 _ZN40_INTERNAL_2e585114_4_k_cu_bfbc84a7_604754cuda3std3__420unreachable_sentinelE[1];
.global .align 1 .b8 _ZN40_INTERNAL_2e585114_4_k_cu_bfbc84a7_604754cuda3std3__47nulloptE[1];
.global .align 1 .b8 _ZN40_INTERNAL_2e585114_4_k_cu_bfbc84a7_604754cuda3std3__48unexpectE[1];
.global .align 1 .b8 _ZN40_INTERNAL_2e585114_4_k_cu_bfbc84a7_604754cuda3std6ranges3__45__cpo4swapE[1];
.global .align 1 .b8 _ZN40_INTERNAL_2e585114_4_k_cu_bfbc84a7_604754cuda3std6ranges3__45__cpo9iter_moveE[1];
.global .align 1 .b8 _ZN40_INTERNAL_2e585114_4_k_cu_bfbc84a7_604754cuda3std6ranges3__45__cpo5beginE[1];
.global .align 1 .b8 _ZN40_INTERNAL_2e585114_4_k_cu_bfbc84a7_604754cuda3std6ranges3__45__cpo3endE[1];
.global .align 1 .b8 _ZN40_INTERNAL_2e585114_4_k_cu_bfbc84a7_604754cuda3std6ranges3__45__cpo6cbeginE[1];
.global .align 1 .b8 _ZN40_INTERNAL_2e585114_4_k_cu_bfbc84a7_604754cuda3std6ranges3__45__cpo4cendE[1];
.global .align 1 .b8 _ZN40_INTERNAL_2e585114_4_k_cu_bfbc84a7_604754cuda3std6ranges3__45__cpo7advanceE[1];
.global .align 1 .b8 _ZN40_INTERNAL_2e585114_4_k_cu_bfbc84a7_604754cuda3std6ranges3__45__cpo9iter_swapE[1];
.global .align 1 .b8 _ZN40_INTERNAL_2e585114_4_k_cu_bfbc84a7_604754cuda3std6ranges3__45__cpo4nextE[1];
.global .align 1 .b8 _ZN40_INTERNAL_2e585114_4_k_cu_bfbc84a7_604754cuda3std6ranges3__45__cpo4prevE[1];
.global .align 1 .b8 _ZN40_INTERNAL_2e585114_4_k_cu_bfbc84a7_604754cuda3std6ranges3__45__cpo4dataE[1];
.global .align 1 .b8 _ZN40_INTERNAL_2e585114_4_k_cu_bfbc84a7_604754cuda3std6ranges3__45__cpo5cdataE[1];
.global .align 1 .b8 _ZN40_INTERNAL_2e585114_4_k_cu_bfbc84a7_604754cuda3std6ranges3__45__cpo4sizeE[1];
.global .align 1 .b8 _ZN40_INTERNAL_2e585114_4_k_cu_bfbc84a7_604754cuda3std6ranges3__45__cpo5ssizeE[1];
.global .align 1 .b8 _ZN40_INTERNAL_2e585114_4_k_cu_bfbc84a7_604754cuda3std6ranges3__45__cpo8distanceE[1];
.global .align 1 .b8 _ZN40_INTERNAL_2e585114_4_k_cu_bfbc84a7_604756thrust24THRUST_300001_SM_1000_NS8cuda_cub3parE[1];
.global .align 1 .b8 _ZN40_INTERNAL_2e585114_4_k_cu_bfbc84a7_604756thrust24THRUST_300001_SM_1000_NS8cuda_cub10par_nosyncE[1];
.global .align 1 .b8 _ZN40_INTERNAL_2e585114_4_k_cu_bfbc84a7_604756thrust24THRUST_300001_SM_1000_NS6system6detail10sequential3seqE[1];
.global .align 1 .b8 _ZN40_INTERNAL_2e585114_4_k_cu_bfbc84a7_604756thrust24THRUST_300001_SM_1000_NS12placeholders2_1E[1];
.global .align 1 .b8 _ZN40_INTERNAL_2e585114_4_k_cu_bfbc84a7_604756thrust24THRUST_300001_SM_1000_NS12placeholders2_2E[1];
.global .align 1 .b8 _ZN40_INTERNAL_2e585114_4_k_cu_bfbc84a7_604756thrust24THRUST_300001_SM_1000_NS12placeholders2_3E[1];
.global .align 1 .b8 _ZN40_INTERNAL_2e585114_4_k_cu_bfbc84a7_604756thrust24THRUST_300001_SM_1000_NS12placeholders2_4E[1];
.global .align 1 .b8 _ZN40_INTERNAL_2e585114_4_k_cu_bfbc84a7_604756thrust24THRUST_300001_SM_1000_NS12placeholders2_5E[1];
.global .align 1 .b8 _ZN40_INTERNAL_2e585114_4_k_cu_bfbc84a7_604756thrust24THRUST_300001_SM_1000_NS12placeholders2_6E[1];
.global .align 1 .b8 _ZN40_INTERNAL_2e585114_4_k_cu_bfbc84a7_604756thrust24THRUST_300001_SM_1000_NS12placeholders2_7E[1];
.global .align 1 .b8 _ZN40_INTERNAL_2e585114_4_k_cu_bfbc84a7_604756thrust24THRUST_300001_SM_1000_NS12placeholders2_8E[1];
.global .align 1 .b8 _ZN40_INTERNAL_2e585114_4_k_cu_bfbc84a7_604756thrust24THRUST_300001_SM_1000_NS12placeholders2_9E[1];
.global .align 1 .b8 _ZN40_INTERNAL_2e585114_4_k_cu_bfbc84a7_604756thrust24THRUST_300001_SM_1000_NS12placeholders3_10E[1];
.global .align 1 .b8 _ZN40_INTERNAL_2e585114_4_k_cu_bfbc84a7_604756thrust24THRUST_300001_SM_1000_NS3seqE[1];

.visible .entry _ZN3cub18CUB_300001_SM_10006detail11EmptyKernelIvEEvv()
{


	ret;

}


// ===== COMPILED SASS (sm_100) =====

	.target	sm_100

	.elftype	@"ET_EXEC"


//--------------------- .note.nv.tkinfo           --------------------------
	.section	.note.nv.tkinfo,"",@"SHT_NOTE"
	.sectionflags	@"SHF_NOTE_NV_TKINFO"
	.tkinfo
        /*0018*/ 	.word	0x00000002
        /*0030*/ 	.string	""
        /*0030*/ 	.string	"ptxas"
        /*0030*/ 	.string	"Cuda compilation tools, release 13.0, V13.0.88"
        /*0030*/ 	.string	"Build cuda_13.0.r13.0/compiler.36424714_0"
        /*0030*/ 	.string	"-arch sm_100 -m 64 "



//--------------------- .note.nv.cuinfo           --------------------------
	.section	.note.nv.cuinfo,"",@"SHT_NOTE"
	.sectionflags	@"SHF_NOTE_NV_CUINFO"
        /*0018*/ 	.short	0x0002
        /*001a*/ 	.short	0x0064
        /*001c*/ 	.short	0x0082
	.zero		2


//--------------------- .nv.info                  --------------------------
	.section	.nv.info,"",@"SHT_CUDA_INFO"
	.align	4


	//----- nvinfo : EIATTR_REGCOUNT
	.align		4
        /*0000*/ 	.byte	0x04, 0x2f
        /*0002*/ 	.short	(.L_44 - .L_43)
	.align		4
.L_43:
        /*0004*/ 	.word	index@(_ZN3cub18CUB_300001_SM_10006detail11EmptyKernelIvEEvv)
        /*0008*/ 	.word	0x00000004


	//----- nvinfo : EIATTR_FRAME_SIZE
	.align		4
.L_44:
        /*000c*/ 	.byte	0x04, 0x11
        /*000e*/ 	.short	(.L_46 - .L_45)
	.align		4
.L_45:
        /*0010*/ 	.word	index@(_ZN3cub18CUB_300001_SM_10006detail11EmptyKernelIvEEvv)
        /*0014*/ 	.word	0x00000000


	//----- nvinfo : EIATTR_MIN_STACK_SIZE
	.align		4
.L_46:
        /*0018*/ 	.byte	0x04, 0x12
        /*001a*/ 	.short	(.L_48 - .L_47)
	.align		4
.L_47:
        /*001c*/ 	.word	index@(_ZN3cub18CUB_300001_SM_10006detail11EmptyKernelIvEEvv)
        /*0020*/ 	.word	0x00000000
.L_48:


//--------------------- .nv.compat                --------------------------
	.section	.nv.compat,"",@"SHT_CUDA_COMPAT_INFO"
	.align	4
        /*0000*/ 	.byte	0x02, 0x09, 0x00, 0x00, 0x02, 0x02, 0x01, 0x00, 0x02, 0x05, 0x05, 0x00, 0x03, 0x07, 0x01, 0x01
        /*0010*/ 	.byte	0x02, 0x03, 0x00, 0x00, 0x02, 0x06, 0x01, 0x00, 0x04, 0x0b, 0x08, 0x00, 0x09, 0x00, 0x00, 0x00
        /*0020*/ 	.byte	0x00, 0x00, 0x00, 0x00


//--------------------- .nv.info._ZN3cub18CUB_300001_SM_10006detail11EmptyKernelIvEEvv --------------------------
	.section	.nv.info._ZN3cub18CUB_300001_SM_10006detail11EmptyKernelIvEEvv,"",@"SHT_CUDA_INFO"
	.sectionflags	@""
	.align	4


	//----- nvinfo : EIATTR_CUDA_API_VERSION
	.align		4
        /*0000*/ 	.byte	0x04, 0x37
        /*0002*/ 	.short	(.L_50 - .L_49)
.L_49:
        /*0004*/ 	.word	0x00000082


	//----- nvinfo : EIATTR_SPARSE_MMA_MASK
	.align		4
.L_50:
        /*0008*/ 	.byte	0x03, 0x50
        /*000a*/ 	.short	0x0000


	//----- nvinfo : EIATTR_MAXREG_COUNT
	.align		4
        /*000c*/ 	.byte	0x03, 0x1b
        /*000e*/ 	.short	0x00ff


	//----- nvinfo : EIATTR_MERCURY_ISA_VERSION
	.align		4
        /*0010*/ 	.byte	0x03, 0x5f
        /*0012*/ 	.short	0x0101


	//----- nvinfo : EIATTR_VRC_CTA_INIT_COUNT
	.align		4
        /*0014*/ 	.byte	0x02, 0x4a
	.zero		1
	.zero		1


	//----- nvinfo : EIATTR_EXIT_INSTR_OFFSETS
	.align		4
        /*0018*/ 	.byte	0x04, 0x1c
        /*001a*/ 	.short	(.L_52 - .L_51)


	//   ....[0]....
.L_51:
        /*001c*/ 	.word	0x00000010


	//----- nvinfo : EIATTR_SW_WAR
	.align		4
.L_52:
        /*0020*/ 	.byte	0x04, 0x36
        /*0022*/ 	.short	(.L_54 - .L_53)
.L_53:
        /*0024*/ 	.word	0x00000008
.L_54:


//--------------------- .nv.callgraph             --------------------------
	.section	.nv.callgraph,"",@"SHT_CUDA_CALLGRAPH"
	.align	4
	.sectionentsize	8
	.align		4
        /*0000*/ 	.word	0x00000000
	.align		4
        /*0004*/ 	.word	0xffffffff
	.align		4
        /*0008*/ 	.word	0x00000000
	.align		4
        /*000c*/ 	.word	0xfffffffe
	.align		4
        /*0010*/ 	.word	0x00000000
	.align		4
        /*0014*/ 	.word	0xfffffffd
	.align		4
        /*0018*/ 	.word	0x00000000
	.align		4
        /*001c*/ 	.word	0xfffffffc


//--------------------- .nv.constant4             --------------------------
	.section	.nv.constant4,"a",@progbits
	.align	8
	.align		8
.nv.constant4:
        /*0000*/ 	.dword	_ZN40_INTERNAL_2e585114_4_k_cu_bfbc84a7_607334cuda3std3__45__cpo5beginE
	.align		8
        /*0008*/ 	.dword	_ZN40_INTERNAL_2e585114_4_k_cu_bfbc84a7_607334cuda3std3__45__cpo3endE
	.align		8
        /*0010*/ 	.dword	_ZN40_INTERNAL_2e585114_4_k_cu_bfbc84a7_607334cuda3std3__45__cpo6cbeginE
	.align		8
        /*0018*/ 	.dword	_ZN40_INTERNAL_2e585114_4_k_cu_bfbc84a7_607334cuda3std3__45__cpo4cendE
	.align		8
        /*0020*/ 	.dword	_ZN40_INTERNAL_2e585114_4_k_cu_bfbc84a7_607334cuda3std3__45__cpo6rbeginE
	.align		8
        /*0028*/ 	.dword	_ZN40_INTERNAL_2e585114_4_k_cu_bfbc84a7_607334cuda3std3__45__cpo4rendE
	.align		8
        /*0030*/ 	.dword	_ZN40_INTERNAL_2e585114_4_k_cu_bfbc84a7_607334cuda3std3__45__cpo7crbeginE
	.align		8
        /*0038*/ 	.dword	_ZN40_INTERNAL_2e585114_4_k_cu_bfbc84a7_607334cuda3std3__45__cpo5crendE
	.align		8
        /*0040*/ 	.dword	_ZN40_INTERNAL_2e585114_4_k_cu_bfbc84a7_607334cuda3std3__442_GLOBAL__N__2e585114_4_k_cu_bfbc84a7_607336ignoreE
	.align		8
        /*0048*/ 	.dword	_ZN40_INTERNAL_2e585114_4_k_cu_bfbc84a7_607334cuda3std3__419piecewise_constructE
	.align		8
        /*0050*/ 	.dword	_ZN40_INTERNAL_2e585114_4_k_cu_bfbc84a7_607334cuda3std3__48in_placeE
	.align		8
        /*0058*/ 	.dword	_ZN40_INTERNAL_2e585114_4_k_cu_bfbc84a7_607334cuda3std3__420unreachable_sentinelE
	.align		8
        /*0060*/ 	.dword	_ZN40_INTERNAL_2e585114_4_k_cu_bfbc84a7_607334cuda3std3__47nulloptE
	.align		8
        /*0068*/ 	.dword	_ZN40_INTERNAL_2e585114_4_k_cu_bfbc84a7_607334cuda3std3__48unexpectE
	.align		8
        /*0070*/ 	.dword	_ZN40_INTERNAL_2e585114_4_k_cu_bfbc84a7_607334cuda3std6ranges3__45__cpo4swapE
	.align		8
        /*0078*/ 	.dword	_ZN40_INTERNAL_2e585114_4_k_cu_bfbc84a7_607334cuda3std6ranges3__45__cpo9iter_moveE
	.align		8
        /*0080*/ 	.dword	_ZN40_INTERNAL_2e585114_4_k_cu_bfbc84a7_607334cuda3std6ranges3__45__cpo5beginE
	.align		8
        /*0088*/ 	.dword	_ZN40_INTERNAL_2e585114_4_k_cu_bfbc84a7_607334cuda3std6ranges3__45__cpo3endE
	.align		8
        /*0090*/ 	.dword	_ZN40_INTERNAL_2e585114_4_k_cu_bfbc84a7_607334cuda3std6ranges3__45__cpo6cbeginE
	.align		8
        /*0098*/ 	.dword	_ZN40_INTERNAL_2e585114_4_k_cu_bfbc84a7_607334cuda3std6ranges3__45__cpo4cendE
	.align		8
        /*00a0*/ 	.dword	_ZN40_INTERNAL_2e585114_4_k_cu_bfbc84a7_607334cuda3std6ranges3__45__cpo7advanceE
	.align		8
        /*00a8*/ 	.dword	_ZN40_INTERNAL_2e585114_4_k_cu_bfbc84a7_607334cuda3std6ranges3__45__cpo9iter_swapE
	.align		8
        /*00b0*/ 	.dword	_ZN40_INTERNAL_2e585114_4_k_cu_bfbc84a7_607334cuda3std6ranges3__45__cpo4nextE
	.align		8
        /*00b8*/ 	.dword	_ZN40_INTERNAL_2e585114_4_k_cu_bfbc84a7_607334cuda3std6ranges3__45__cpo4prevE
	.align		8
        /*00c0*/ 	.dword	_ZN40_INTERNAL_2e585114_4_k_cu_bfbc84a7_607334cuda3std6ranges3__45__cpo4dataE
	.align		8
        /*00c8*/ 	.dword	_ZN40_INTERNAL_2e585114_4_k_cu_bfbc84a7_607334cuda3std6ranges3__45__cpo5cdataE
	.align		8
        /*00d0*/ 	.dword	_ZN40_INTERNAL_2e585114_4_k_cu_bfbc84a7_607334cuda3std6ranges3__45__cpo4sizeE
	.align		8
        /*00d8*/ 	.dword	_ZN40_INTERNAL_2e585114_4_k_cu_bfbc84a7_607334cuda3std6ranges3__45__cpo5ssizeE
	.align		8
        /*00e0*/ 	.dword	_ZN40_INTERNAL_2e585114_4_k_cu_bfbc84a7_607334cuda3std6ranges3__45__cpo8distanceE
	.align		8
        /*00e8*/ 	.dword	_ZN40_INTERNAL_2e585114_4_k_cu_bfbc84a7_607336thrust24THRUST_300001_SM_1000_NS8cuda_cub3parE
	.align		8
        /*00f0*/ 	.dword	_ZN40_INTERNAL_2e585114_4_k_cu_bfbc84a7_607336thrust24THRUST_300001_SM_1000_NS8cuda_cub10par_nosyncE
	.align		8
        /*00f8*/ 	.dword	_ZN40_INTERNAL_2e585114_4_k_cu_bfbc84a7_607336thrust24THRUST_300001_SM_1000_NS6system6detail10sequential3seqE
	.align		8
        /*0100*/ 	.dword	_ZN40_INTERNAL_2e585114_4_k_cu_bfbc84a7_607336thrust24THRUST_300001_SM_1000_NS12placeholders2_1E
	.align		8
        /*0108*/ 	.dword	_ZN40_INTERNAL_2e585114_4_k_cu_bfbc84a7_607336thrust24THRUST_300001_SM_1000_NS12placeholders2_2E
	.align		8
        /*0110*/ 	.dword	_ZN40_INTERNAL_2e585114_4_k_cu_bfbc84a7_607336thrust24THRUST_300001_SM_1000_NS12placeholders2_3E
	.align		8
        /*0118*/ 	.dword	_ZN40_INTERNAL_2e585114_4_k_cu_bfbc84a7_607336thrust24THRUST_300001_SM_1000_NS12placeholders2_4E
	.align		8
        /*0120*/ 	.dword	_ZN40_INTERNAL_2e585114_4_k_cu_bfbc84a7_607336thrust24THRUST_300001_SM_1000_NS12placeholders2_5E
	.align		8
        /*0128*/ 	.dword	_ZN40_INTERNAL_2e585114_4_k_cu_bfbc84a7_607336thrust24THRUST_300001_SM_1000_NS12placeholders2_6E
	.align		8
        /*0130*/ 	.dword	_ZN40_INTERNAL_2e585114_4_k_cu_bfbc84a7_607336thrust24THRUST_300001_SM_1000_NS12placeholders2_7E
	.align		8
        /*0138*/ 	.dword	_ZN40_INTERNAL_2e585114_4_k_cu_bfbc84a7_607336thrust24THRUST_300001_SM_1000_NS12placeholders2_8E
	.align		8
        /*0140*/ 	.dword	_ZN40_INTERNAL_2e585114_4_k_cu_bfbc84a7_607336thrust24THRUST_300001_SM_1000_NS12placeholders2_9E
	.align		8
        /*0148*/ 	.dword	_ZN40_INTERNAL_2e585114_4_k_cu_bfbc84a7_607336thrust24THRUST_300001_SM_1000_NS12placeholders3_10E
	.align		8
        /*0150*/ 	.dword	_ZN40_INTERNAL_2e585114_4_k_cu_bfbc84a7_607336thrust24THRUST_300001_SM_1000_NS3seqE


//--------------------- .text._ZN3cub18CUB_300001_SM_10006detail11EmptyKernelIvEEvv --------------------------
	.section	.text._ZN3cub18CUB_300001_SM_10006detail11EmptyKernelIvEEvv,"ax",@progbits
	.align	128
        .global         _ZN3cub18CUB_300001_SM_10006detail11EmptyKernelIvEEvv
        .type           _ZN3cub18CUB_300001_SM_10006detail11EmptyKernelIvEEvv,@function
        .size           _ZN3cub18CUB_300001_SM_10006detail11EmptyKernelIvEEvv,(.L_x_1 - _ZN3cub18CUB_300001_SM_10006detail11EmptyKernelIvEEvv)
        .other          _ZN3cub18CUB_300001_SM_10006detail11EmptyKernelIvEEvv,@"STO_CUDA_ENTRY STV_DEFAULT"
_ZN3cub18CUB_300001_SM_10006detail11EmptyKernelIvEEvv:
.text._ZN3cub18CUB_300001_SM_10006detail11EmptyKernelIvEEvv:
[----:B------:R-:W-:Y:S01]  /*0000*/  LDC R1, c[0x0][0x37c] ;  /* 0x0000df00ff017b82 */ /* 0x000fe20000000800 */
[----:B------:R-:W-:Y:S05]  /*0010*/  EXIT ;  /* 0x000000000000794d */ /* 0x000fea0003800000 */
.L_x_0:
[----:B------:R-:W-:-:S00]  /*0020*/  BRA `(.L_x_0) ;  /* 0xfffffffc00fc7947 */ /* 0x000fc0000383ffff */
[----:B------:R-:W-:-:S00]  /*0030*/  NOP ;  /* 0x0000000000007918 */ /* 0x000fc00000000000 */
        /* <DEDUP_REMOVED lines=12> */
.L_x_1:


//--------------------- .nv.shared.reserved.0     --------------------------
	.section	.nv.shared.reserved.0,"aw",@nobits
	.weak		__nv_reservedSMEM_offset_0_alias
	.size		__nv_reservedSMEM_offset_0_alias, 0, 64
	.other		__nv_reservedSMEM_offset_0_alias,@"STO_CUDA_RESERVED_SHARED STV_DEFAULT"
__nv_reservedSMEM_offset_0_alias:
	.zero		0
	.zero		64


//--------------------- .nv.global                --------------------------
	.section	.nv.global,"aw",@nobits
.nv.global:
	.type		_ZN40_INTERNAL_2e585114_4_k_cu_bfbc84a7_607336thrust24THRUST_300001_SM_1000_NS3seqE,@object
	.size		_ZN40_INTERNAL_2e585114_4_k_cu_bfbc84a7_607336thrust24THRUST_300001_SM_1000_NS3seqE,(_ZN40_INTERNAL_2e585114_4_k_cu_bfbc84a7_607334cuda3std3__48in_placeE - _ZN40_INTERNAL_2e585114_4_k_cu_bfbc84a7_607336thrust24THRUST_300001_SM_1000_NS3seqE)
_ZN40_INTERNAL_2e585114_4_k_cu_bfbc84a7_607336thrust24THRUST_300001_SM_1000_NS3seqE:
	.zero		1
	.type		_ZN40_INTERNAL_2e585114_4_k_cu_bfbc84a7_607334cuda3std3__48in_placeE,@object
	.size		_ZN40_INTERNAL_2e585114_4_k_cu_bfbc84a7_607334cuda3std3__48in_placeE,(_ZN40_INTERNAL_2e585114_4_k_cu_bfbc84a7_607334cuda3std6ranges3__45__cpo4sizeE - _ZN40_INTERNAL_2e585114_4_k_cu_bfbc84a7_607334cuda3std3__48in_placeE)
_ZN40_INTERNAL_2e585114_4_k_cu_bfbc84a7_607334cuda3std3__48in_placeE:
	.zero		1
	.type		_ZN40_INTERNAL_2e585114_4_k_cu_bfbc84a7_607334cuda3std6ranges3__45__cpo4sizeE,@object
	.size		_ZN40_INTERNAL_2e585114_4_k_cu_bfbc84a7_607334cuda3std6ranges3__45__cpo4sizeE,(_ZN40_INTERNAL_2e585114_4_k_cu_bfbc84a7_607336thrust24THRUST_300001_SM_1000_NS12placeholders2_3E - _ZN40_INTERNAL_2e585114_4_k_cu_bfbc84a7_607334cuda3std6ranges3__45__cpo4sizeE)
_ZN40_INTERNAL_2e585114_4_k_cu_bfbc84a7_607334cuda3std6ranges3__45__cpo4sizeE:
	.zero		1
	.type		_ZN40_INTERNAL_2e585114_4_k_cu_bfbc84a7_607336thrust24THRUST_300001_SM_1000_NS12placeholders2_3E,@object
	.size		_ZN40_INTERNAL_2e585114_4_k_cu_bfbc84a7_607336thrust24THRUST_300001_SM_1000_NS12placeholders2_3E,(_ZN40_INTERNAL_2e585114_4_k_cu_bfbc84a7_607334cuda3std3__45__cpo6cbeginE - _ZN40_INTERNAL_2e585114_4_k_cu_bfbc84a7_607336thrust24THRUST_300001_SM_1000_NS12placeholders2_3E)
_ZN40_INTERNAL_2e585114_4_k_cu_bfbc84a7_607336thrust24THRUST_300001_SM_1000_NS12placeholders2_3E:
	.zero		1
	.type		_ZN40_INTERNAL_2e585114_4_k_cu_bfbc84a7_607334cuda3std3__45__cpo6cbeginE,@object
	.size		_ZN40_INTERNAL_2e585114_4_k_cu_bfbc84a7_607334cuda3std3__45__cpo6cbeginE,(_ZN40_INTERNAL_2e585114_4_k_cu_bfbc84a7_607334cuda3std6ranges3__45__cpo6cbeginE - _ZN40_INTERNAL_2e585114_4_k_cu_bfbc84a7_607334cuda3std3__45__cpo6cbeginE)
_ZN40_INTERNAL_2e585114_4_k_cu_bfbc84a7_607334cuda3std3__45__cpo6cbeginE:
	.zero		1
	.type		_ZN40_INTERNAL_2e585114_4_k_cu_bfbc84a7_607334cuda3std6ranges3__45__cpo6cbeginE,@object
	.size		_ZN40_INTERNAL_2e585114_4_k_cu_bfbc84a7_607334cuda3std6ranges3__45__cpo6cbeginE,(_ZN40_INTERNAL_2e585114_4_k_cu_bfbc84a7_607336thrust24THRUST_300001_SM_1000_NS12placeholders2_7E - _ZN40_INTERNAL_2e585114_4_k_cu_bfbc84a7_607334cuda3std6ranges3__45__cpo6cbeginE)
_ZN40_INTERNAL_2e585114_4_k_cu_bfbc84a7_607334cuda3std6ranges3__45__cpo6cbeginE:
	.zero		1
	.type		_ZN40_INTERNAL_2e585114_4_k_cu_bfbc84a7_607336thrust24THRUST_300001_SM_1000_NS12placeholders2_7E,@object
	.size		_ZN40_INTERNAL_2e585114_4_k_cu_bfbc84a7_607336thrust24THRUST_300001_SM_1000_NS12placeholders2_7E,(_ZN40_INTERNAL_2e585114_4_k_cu_bfbc84a7_607334cuda3std3__45__cpo7crbeginE - _ZN40_INTERNAL_2e585114_4_k_cu_bfbc84a7_607336thrust24THRUST_300001_SM_1000_NS12placeholders2_7E)
_ZN40_INTERNAL_2e585114_4_k_cu_bfbc84a7_607336thrust24THRUST_300001_SM_1000_NS12placeholders2_7E:
	.zero		1
	.type		_ZN40_INTERNAL_2e585114_4_k_cu_bfbc84a7_607334cuda3std3__45__cpo7crbeginE,@object
	.size		_ZN40_INTERNAL_2e585114_4_k_cu_bfbc84a7_607334cuda3std3__45__cpo7crbeginE,(_ZN40_INTERNAL_2e585114_4_k_cu_bfbc84a7_607334cuda3std6ranges3__45__cpo4nextE - _ZN40_INTERNAL_2e585114_4_k_cu_bfbc84a7_607334cuda3std3__45__cpo7crbeginE)
_ZN40_INTERNAL_2e585114_4_k_cu_bfbc84a7_607334cuda3std3__45__cpo7crbeginE:
	.zero		1
	.type		_ZN40_INTERNAL_2e585114_4_k_cu_bfbc84a7_607334cuda3std6ranges3__45__cpo4nextE,@object
	.size		_ZN40_INTERNAL_2e585114_4_k_cu_bfbc84a7_607334cuda3std6ranges3__45__cpo4nextE,(_ZN40_INTERNAL_2e585114_4_k_cu_bfbc84a7_607334cuda3std6ranges3__45__cpo4swapE - _ZN40_INTERNAL_2e585114_4_k_cu_bfbc84a7_607334cuda3std6ranges3__45__cpo4nextE)
_ZN40_INTERNAL_2e585114_4_k_cu_bfbc84a7_607334cuda3std6ranges3__45__cpo4nextE:
	.zero		1
	.type		_ZN40_INTERNAL_2e585114_4_k_cu_bfbc84a7_607334cuda3std6ranges3__45__cpo4swapE,@object
	.size		_ZN40_INTERNAL_2e585114_4_k_cu_bfbc84a7_607334cuda3std6ranges3__45__cpo4swapE,(_ZN40_INTERNAL_2e585114_4_k_cu_bfbc84a7_607336thrust24THRUST_300001_SM_1000_NS8cuda_cub10par_nosyncE - _ZN40_INTERNAL_2e585114_4_k_cu_bfbc84a7_607334cuda3std6ranges3__45__cpo4swapE)
_ZN40_INTERNAL_2e585114_4_k_cu_bfbc84a7_607334cuda3std6ranges3__45__cpo4swapE:
	.zero		1
	.type		_ZN40_INTERNAL_2e585114_4_k_cu_bfbc84a7_607336thrust24THRUST_300001_SM_1000_NS8cuda_cub10par_nosyncE,@object
	.size		_ZN40_INTERNAL_2e585114_4_k_cu_bfbc84a7_607336thrust24THRUST_300001_SM_1000_NS8cuda_cub10par_nosyncE,(_ZN40_INTERNAL_2e585114_4_k_cu_bfbc84a7_607336thrust24THRUST_300001_SM_1000_NS12placeholders2_9E - _ZN40_INTERNAL_2e585114_4_k_cu_bfbc84a7_607336thrust24THRUST_300001_SM_1000_NS8cuda_cub10par_nosyncE)
_ZN40_INTERNAL_2e585114_4_k_cu_bfbc84a7_607336thrust24THRUST_300001_SM_1000_NS8cuda_cub10par_nosyncE:
	.zero		1
	.type		_ZN40_INTERNAL_2e585114_4_k_cu_bfbc84a7_607336thrust24THRUST_300001_SM_1000_NS12placeholders2_9E,@object
	.size		_ZN40_INTERNAL_2e585114_4_k_cu_bfbc84a7_607336thrust24THRUST_300001_SM_1000_NS12placeholders2_9E,(_ZN40_INTERNAL_2e585114_4_k_cu_bfbc84a7_607334cuda3std3__442_GLOBAL__N__2e585114_4_k_cu_bfbc84a7_607336ignoreE - _ZN40_INTERNAL_2e585114_4_k_cu_bfbc84a7_607336thrust24THRUST_300001_SM_1000_NS12placeholders2_9E)
_ZN40_INTERNAL_2e585114_4_k_cu_bfbc84a7_607336thrust24THRUST_300001_SM_1000_NS12placeholders2_9E:
	.zero		1
	.type		_ZN40_INTERNAL_2e585114_4_k_cu_bfbc84a7_607334cuda3std3__442_GLOBAL__N__2e585114_4_k_cu_bfbc84a7_607336ignoreE,@object
	.size		_ZN40_INTERNAL_2e585114_4_k_cu_bfbc84a7_607334cuda3std3__442_GLOBAL__N__2e585114_4_k_cu_bfbc84a7_607336ignoreE,(_ZN40_INTERNAL_2e585114_4_k_cu_bfbc84a7_607334cuda3std6ranges3__45__cpo4dataE - _ZN40_INTERNAL_2e585114_4_k_cu_bfbc84a7_607334cuda3std3__442_GLOBAL__N__2e585114_4_k_cu_bfbc84a7_607336ignoreE)
_ZN40_INTERNAL_2e585114_4_k_cu_bfbc84a7_607334cuda3std3__442_GLOBAL__N__2e585114_4_k_cu_bfbc84a7_607336ignoreE:
	.zero		1
	.type		_ZN40_INTERNAL_2e585114_4_k_cu_bfbc84a7_607334cuda3std6ranges3__45__cpo4dataE,@object
	.size		_ZN40_INTERNAL_2e585114_4_k_cu_bfbc84a7_607334cuda3std6ranges3__45__cpo4dataE,(_ZN40_INTERNAL_2e585114_4_k_cu_bfbc84a7_607336thrust24THRUST_300001_SM_1000_NS12placeholders2_1E - _ZN40_INTERNAL_2e585114_4_k_cu_bfbc84a7_607334cuda3std6ranges3__45__cpo4dataE)
_ZN40_INTERNAL_2e585114_4_k_cu_bfbc84a7_607334cuda3std6ranges3__45__cpo4dataE:
	.zero		1
	.type		_ZN40_INTERNAL_2e585114_4_k_cu_bfbc84a7_607336thrust24THRUST_300001_SM_1000_NS12placeholders2_1E,@object
	.size		_ZN40_INTERNAL_2e585114_4_k_cu_bfbc84a7_607336thrust24THRUST_300001_SM_1000_NS12placeholders2_1E,(_ZN40_INTERNAL_2e585114_4_k_cu_bfbc84a7_607334cuda3std3__45__cpo5beginE - _ZN40_INTERNAL_2e585114_4_k_cu_bfbc84a7_607336thrust24THRUST_300001_SM_1000_NS12placeholders2_1E)
_ZN40_INTERNAL_2e585114_4_k_cu_bfbc84a7_607336thrust24THRUST_300001_SM_1000_NS12placeholders2_1E:
	.zero		1
	.type		_ZN40_INTERNAL_2e585114_4_k_cu_bfbc84a7_607334cuda3std3__45__cpo5beginE,@object
	.size		_ZN40_INTERNAL_2e585114_4_k_cu_bfbc84a7_607334cuda3std3__45__cpo5beginE,(_ZN40_INTERNAL_2e585114_4_k_cu_bfbc84a7_607334cuda3std6ranges3__45__cpo5beginE - _ZN40_INTERNAL_2e585114_4_k_cu_bfbc84a7_607334cuda3std3__45__cpo5beginE)
_ZN40_INTERNAL_2e585114_4_k_cu_bfbc84a7_607334cuda3std3__45__cpo5beginE:
	.zero		1
	.type		_ZN40_INTERNAL_2e585114_4_k_cu_bfbc84a7_607334cuda3std6ranges3__45__cpo5beginE,@object
	.size		_ZN40_INTERNAL_2e585114_4_k_cu_bfbc84a7_607334cuda3std6ranges3__45__cpo5beginE,(_ZN40_INTERNAL_2e585114_4_k_cu_bfbc84a7_607336thrust24THRUST_300001_SM_1000_NS12placeholders2_5E - _ZN40_INTERNAL_2e585114_4_k_cu_bfbc84a7_607334cuda3std6ranges3__45__cpo5beginE)
_ZN40_INTERNAL_2e585114_4_k_cu_bfbc84a7_607334cuda3std6ranges3__45__cpo5beginE:
	.zero		1
	.type		_ZN40_INTERNAL_2e585114_4_k_cu_bfbc84a7_607336thrust24THRUST_300001_SM_1000_NS12placeholders2_5E,@object
	.size		_ZN40_INTERNAL_2e585114_4_k_cu_bfbc84a7_607336thrust24THRUST_300001_SM_1000_NS12placeholders2_5E,(_ZN40_INTERNAL_2e585114_4_k_cu_bfbc84a7_607334cuda3std3__45__cpo6rbeginE - _ZN40_INTERNAL_2e585114_4_k_cu_bfbc84a7_607336thrust24THRUST_300001_SM_1000_NS12placeholders2_5E)
_ZN40_INTERNAL_2e585114_4_k_cu_bfbc84a7_607336thrust24THRUST_300001_SM_1000_NS12placeholders2_5E:
	.zero		1
	.type		_ZN40_INTERNAL_2e585114_4_k_cu_bfbc84a7_607334cuda3std3__45__cpo6rbeginE,@object
	.size		_ZN40_INTERNAL_2e585114_4_k_cu_bfbc84a7_607334cuda3std3__45__cpo6rbeginE,(_ZN40_INTERNAL_2e585114_4_k_cu_bfbc84a7_607334cuda3std6ranges3__45__cpo7advanceE - _ZN40_INTERNAL_2e585114_4_k_cu_bfbc84a7_607334cuda3std3__45__cpo6rbeginE)
_ZN40_INTERNAL_2e585114_4_k_cu_bfbc84a7_607334cuda3std3__45__cpo6rbeginE:
	.zero		1
	.type		_ZN40_INTERNAL_2e585114_4_k_cu_bfbc84a7_607334cuda3std6ranges3__45__cpo7advanceE,@object
	.size		_ZN40_INTERNAL_2e585114_4_k_cu_bfbc84a7_607334cuda3std6ranges3__45__cpo7advanceE,(_ZN40_INTERNAL_2e585114_4_k_cu_bfbc84a7_607334cuda3std3__47nulloptE - _ZN40_INTERNAL_2e585114_4_k_cu_bfbc84a7_607334cuda3std6ranges3__45__cpo7advanceE)
_ZN40_INTERNAL_2e585114_4_k_cu_bfbc84a7_607334cuda3std6ranges3__45__cpo7advanceE:
	.zero		1
	.type		_ZN40_INTERNAL_2e585114_4_k_cu_bfbc84a7_607334cuda3std3__47nulloptE,@object
	.size		_ZN40_INTERNAL_2e585114_4_k_cu_bfbc84a7_607334cuda3std3__47nulloptE,(_ZN40_INTERNAL_2e585114_4_k_cu_bfbc84a7_607334cuda3std6ranges3__45__cpo8distanceE - _ZN40_INTERNAL_2e585114_4_k_cu_bfbc84a7_607334cuda3std3__47nulloptE)
_ZN40_INTERNAL_2e585114_4_k_cu_bfbc84a7_607334cuda3std3__47nulloptE:
	.zero		1
	.type		_ZN40_INTERNAL_2e585114_4_k_cu_bfbc84a7_607334cuda3std6ranges3__45__cpo8distanceE,@object
	.size		_ZN40_INTERNAL_2e585114_4_k_cu_bfbc84a7_607334cuda3std6ranges3__45__cpo8distanceE,(_ZN40_INTERNAL_2e585114_4_k_cu_bfbc84a7_607336thrust24THRUST_300001_SM_1000_NS12placeholders3_10E - _ZN40_INTERNAL_2e585114_4_k_cu_bfbc84a7_607334cuda3std6ranges3__45__cpo8distanceE)
_ZN40_INTERNAL_2e585114_4_k_cu_bfbc84a7_607334cuda3std6ranges3__45__cpo8distanceE:
	.zero		1
	.type		_ZN40_INTERNAL_2e585114_4_k_cu_bfbc84a7_607336thrust24THRUST_300001_SM_1000_NS12placeholders3_10E,@object
	.size		_ZN40_INTERNAL_2e585114_4_k_cu_bfbc84a7_607336thrust24THRUST_300001_SM_1000_NS12placeholders3_10E,(_ZN40_INTERNAL_2e585114_4_k_cu_bfbc84a7_607334cuda3std3__419piecewise_constructE - _ZN40_INTERNAL_2e585114_4_k_cu_bfbc84a7_607336thrust24THRUST_300001_SM_1000_NS12placeholders3_10E)
_ZN40_INTERNAL_2e585114_4_k_cu_bfbc84a7_607336thrust24THRUST_300001_SM_1000_NS12placeholders3_10E:
	.zero		1
	.type		_ZN40_INTERNAL_2e585114_4_k_cu_bfbc84a7_607334cuda3std3__419piecewise_constructE,@object
	.size		_ZN40_INTERNAL_2e585114_4_k_cu_bfbc84a7_607334cuda3std3__419piecewise_constructE,(_ZN40_INTERNAL_2e585114_4_k_cu_bfbc84a7_607334cuda3std6ranges3__45__cpo5cdataE - _ZN40_INTERNAL_2e585114_4_k_cu_bfbc84a7_607334cuda3std3__419piecewise_constructE)
_ZN40_INTERNAL_2e585114_4_k_cu_bfbc84a7_607334cuda3std3__419piecewise_constructE:
	.zero		1
	.type		_ZN40_INTERNAL_2e585114_4_k_cu_bfbc84a7_607334cuda3std6ranges3__45__cpo5cdataE,@object
	.size		_ZN40_INTERNAL_2e585114_4_k_cu_bfbc84a7_607334cuda3std6ranges3__45__cpo5cdataE,(_ZN40_INTERNAL_2e585114_4_k_cu_bfbc84a7_607336thrust24THRUST_300001_SM_1000_NS12placeholders2_2E - _ZN40_INTERNAL_2e585114_4_k_cu_bfbc84a7_607334cuda3std6ranges3__45__cpo5cdataE)
_ZN40_INTERNAL_2e585114_4_k_cu_bfbc84a7_607334cuda3std6ranges3__45__cpo5cdataE:
	.zero		1
	.type		_ZN40_INTERNAL_2e585114_4_k_cu_bfbc84a7_607336thrust24THRUST_300001_SM_1000_NS12placeholders2_2E,@object
	.size		_ZN40_INTERNAL_2e585114_4_k_cu_bfbc84a7_607336thrust24THRUST_300001_SM_1000_NS12placeholders2_2E,(_ZN40_INTERNAL_2e585114_4_k_cu_bfbc84a7_607334cuda3std3__45__cpo3endE - _ZN40_INTERNAL_2e585114_4_k_cu_bfbc84a7_607336thrust24THRUST_300001_SM_1000_NS12placeholders2_2E)
_ZN40_INTERNAL_2e585114_4_k_cu_bfbc84a7_607336thrust24THRUST_300001_SM_1000_NS12placeholders2_2E:
	.zero		1
	.type		_ZN40_INTERNAL_2e585114_4_k_cu_bfbc84a7_607334cuda3std3__45__cpo3endE,@object
	.size		_ZN40_INTERNAL_2e585114_4_k_cu_bfbc84a7_607334cuda3std3__45__cpo3endE,(_ZN40_INTERNAL_2e585114_4_k_cu_bfbc84a7_607334cuda3std6ranges3__45__cpo3endE - _ZN40_INTERNAL_2e585114_4_k_cu_bfbc84a7_607334cuda3std3__45__cpo3endE)
_ZN40_INTERNAL_2e585114_4_k_cu_bfbc84a7_607334cuda3std3__45__cpo3endE:
	.zero		1
	.type		_ZN40_INTERNAL_2e585114_4_k_cu_bfbc84a7_607334cuda3std6ranges3__45__cpo3endE,@object
	.size		_ZN40_INTERNAL_2e585114_4_k_cu_bfbc84a7_607334cuda3std6ranges3__45__cpo3endE,(_ZN40_INTERNAL_2e585114_4_k_cu_bfbc84a7_607336thrust24THRUST_300001_SM_1000_NS12placeholders2_6E - _ZN40_INTERNAL_2e585114_4_k_cu_bfbc84a7_607334cuda3std6ranges3__45__cpo3endE)
_ZN40_INTERNAL_2e585114_4_k_cu_bfbc84a7_607334cuda3std6ranges3__45__cpo3endE:
	.zero		1
	.type		_ZN40_INTERNAL_2e585114_4_k_cu_bfbc84a7_607336thrust24THRUST_300001_SM_1000_NS12placeholders2_6E,@object
	.size		_ZN40_INTERNAL_2e585114_4_k_cu_bfbc84a7_607336thrust24THRUST_300001_SM_1000_NS12placeholders2_6E,(_ZN40_INTERNAL_2e585114_4_k_cu_bfbc84a7_607334cuda3std3__45__cpo4rendE - _ZN40_INTERNAL_2e585114_4_k_cu_bfbc84a7_607336thrust24THRUST_300001_SM_1000_NS12placeholders2_6E)
_ZN40_INTERNAL_2e585114_4_k_cu_bfbc84a7_607336thrust24THRUST_300001_SM_1000_NS12placeholders2_6E:
	.zero		1
	.type		_ZN40_INTERNAL_2e585114_4_k_cu_bfbc84a7_607334cuda3std3__45__cpo4rendE,@object
	.size		_ZN40_INTERNAL_2e585114_4_k_cu_bfbc84a7_607334cuda3std3__45__cpo4rendE,(_ZN40_INTERNAL_2e585114_4_k_cu_bfbc84a7_607334cuda3std6ranges3__45__cpo9iter_swapE - _ZN40_INTERNAL_2e585114_4_k_cu_bfbc84a7_607334cuda3std3__45__cpo4rendE)
_ZN40_INTERNAL_2e585114_4_k_cu_bfbc84a7_607334cuda3std3__45__cpo4rendE:
	.zero		1
	.type		_ZN40_INTERNAL_2e585114_4_k_cu_bfbc84a7_607334cuda3std6ranges3__45__cpo9iter_swapE,@object
	.size		_ZN40_INTERNAL_2e585114_4_k_cu_bfbc84a7_607334cuda3std6ranges3__45__cpo9iter_swapE,(_ZN40_INTERNAL_2e585114_4_k_cu_bfbc84a7_607334cuda3std3__48unexpectE - _ZN40_INTERNAL_2e585114_4_k_cu_bfbc84a7_607334cuda3std6ranges3__45__cpo9iter_swapE)
_ZN40_INTERNAL_2e585114_4_k_cu_bfbc84a7_607334cuda3std6ranges3__45__cpo9iter_swapE:
	.zero		1
	.type		_ZN40_INTERNAL_2e585114_4_k_cu_bfbc84a7_607334cuda3std3__48unexpectE,@object
	.size		_ZN40_INTERNAL_2e585114_4_k_cu_bfbc84a7_607334cuda3std3__48unexpectE,(_ZN40_INTERNAL_2e585114_4_k_cu_bfbc84a7_607336thrust24THRUST_300001_SM_1000_NS8cuda_cub3parE - _ZN40_INTERNAL_2e585114_4_k_cu_bfbc84a7_607334cuda3std3__48unexpectE)
_ZN40_INTERNAL_2e585114_4_k_cu_bfbc84a7_607334cuda3std3__48unexpectE:
	.zero		1
	.type		_ZN40_INTERNAL_2e585114_4_k_cu_bfbc84a7_607336thrust24THRUST_300001_SM_1000_NS8cuda_cub3parE,@object
	.size		_ZN40_INTERNAL_2e585114_4_k_cu_bfbc84a7_607336thrust24THRUST_300001_SM_1000_NS8cuda_cub3parE,(_ZN40_INTERNAL_2e585114_4_k_cu_bfbc84a7_607336thrust24THRUST_300001_SM_1000_NS12placeholders2_4E - _ZN40_INTERNAL_2e585114_4_k_cu_bfbc84a7_607336thrust24THRUST_300001_SM_1000_NS8cuda_cub3parE)
_ZN40_INTERNAL_2e585114_4_k_cu_bfbc84a7_607336thrust24THRUST_300001_SM_1000_NS8cuda_cub3parE:
	.zero		1
	.type		_ZN40_INTERNAL_2e585114_4_k_cu_bfbc84a7_607336thrust24THRUST_300001_SM_1000_NS12placeholders2_4E,@object
	.size		_ZN40_INTERNAL_2e585114_4_k_cu_bfbc84a7_607336thrust24THRUST_300001_SM_1000_NS12placeholders2_4E,(_ZN40_INTERNAL_2e585114_4_k_cu_bfbc84a7_607334cuda3std3__45__cpo4cendE - _ZN40_INTERNAL_2e585114_4_k_cu_bfbc84a7_607336thrust24THRUST_300001_SM_1000_NS12placeholders2_4E)
_ZN40_INTERNAL_2e585114_4_k_cu_bfbc84a7_607336thrust24THRUST_300001_SM_1000_NS12placeholders2_4E:
	.zero		1
	.type		_ZN40_INTERNAL_2e585114_4_k_cu_bfbc84a7_607334cuda3std3__45__cpo4cendE,@object
	.size		_ZN40_INTERNAL_2e585114_4_k_cu_bfbc84a7_607334cuda3std3__45__cpo4cendE,(_ZN40_INTERNAL_2e585114_4_k_cu_bfbc84a7_607334cuda3std6ranges3__45__cpo4cendE - _ZN40_INTERNAL_2e585114_4_k_cu_bfbc84a7_607334cuda3std3__45__cpo4cendE)
_ZN40_INTERNAL_2e585114_4_k_cu_bfbc84a7_607334cuda3std3__45__cpo4cendE:
	.zero		1
	.type		_ZN40_INTERNAL_2e585114_4_k_cu_bfbc84a7_607334cuda3std6ranges3__45__cpo4cendE,@object
	.size		_ZN40_INTERNAL_2e585114_4_k_cu_bfbc84a7_607334cuda3std6ranges3__45__cpo4cendE,(_ZN40_INTERNAL_2e585114_4_k_cu_bfbc84a7_607334cuda3std3__420unreachable_sentinelE - _ZN40_INTERNAL_2e585114_4_k_cu_bfbc84a7_607334cuda3std6ranges3__45__cpo4cendE)
_ZN40_INTERNAL_2e585114_4_k_cu_bfbc84a7_607334cuda3std6ranges3__45__cpo4cendE:
	.zero		1
	.type		_ZN40_INTERNAL_2e585114_4_k_cu_bfbc84a7_607334cuda3std3__420unreachable_sentinelE,@object
	.size		_ZN40_INTERNAL_2e585114_4_k_cu_bfbc84a7_607334cuda3std3__420unreachable_sentinelE,(_ZN40_INTERNAL_2e585114_4_k_cu_bfbc84a7_607334cuda3std6ranges3__45__cpo5ssizeE - _ZN40_INTERNAL_2e585114_4_k_cu_bfbc84a7_607334cuda3std3__420unreachable_sentinelE)
_ZN40_INTERNAL_2e585114_4_k_cu_bfbc84a7_607334cuda3std3__420unreachable_sentinelE:
	.zero		1
	.type		_ZN40_INTERNAL_2e585114_4_k_cu_bfbc84a7_607334cuda3std6ranges3__45__cpo5ssizeE,@object
	.size		_ZN40_INTERNAL_2e585114_4_k_cu_bfbc84a7_607334cuda3std6ranges3__45__cpo5ssizeE,(_ZN40_INTERNAL_2e585114_4_k_cu_bfbc84a7_607336thrust24THRUST_300001_SM_1000_NS12placeholders2_8E - _ZN40_INTERNAL_2e585114_4_k_cu_bfbc84a7_607334cuda3std6ranges3__45__cpo5ssizeE)
_ZN40_INTERNAL_2e585114_4_k_cu_bfbc84a7_607334cuda3std6ranges3__45__cpo5ssizeE:
	.zero		1
	.type		_ZN40_INTERNAL_2e585114_4_k_cu_bfbc84a7_607336thrust24THRUST_300001_SM_1000_NS12placeholders2_8E,@object
	.size		_ZN40_INTERNAL_2e585114_4_k_cu_bfbc84a7_607336thrust24THRUST_300001_SM_1000_NS12placeholders2_8E,(_ZN40_INTERNAL_2e585114_4_k_cu_bfbc84a7_607334cuda3std3__45__cpo5crendE - _ZN40_INTERNAL_2e585114_4_k_cu_bfbc84a7_607336thrust24THRUST_300001_SM_1000_NS12placeholders2_8E)
_ZN40_INTERNAL_2e585114_4_k_cu_bfbc84a7_607336thrust24THRUST_300001_SM_1000_NS12placeholders2_8E:
	.zero		1
	.type		_ZN40_INTERNAL_2e585114_4_k_cu_bfbc84a7_607334cuda3std3__45__cpo5crendE,@object
	.size		_ZN40_INTERNAL_2e585114_4_k_cu_bfbc84a7_607334cuda3std3__45__cpo5crendE,(_ZN40_INTERNAL_2e585114_4_k_cu_bfbc84a7_607334cuda3std6ranges3__45__cpo4prevE - _ZN40_INTERNAL_2e585114_4_k_cu_bfbc84a7_607334cuda3std3__45__cpo5crendE)
_ZN40_INTERNAL_2e585114_4_k_cu_bfbc84a7_607334cuda3std3__45__cpo5crendE:
	.zero		1
	.type		_ZN40_INTERNAL_2e585114_4_k_cu_bfbc84a7_607334cuda3std6ranges3__45__cpo4prevE,@object
	.size		_ZN40_INTERNAL_2e585114_4_k_cu_bfbc84a7_607334cuda3std6ranges3__45__cpo4prevE,(_ZN40_INTERNAL_2e585114_4_k_cu_bfbc84a7_607334cuda3std6ranges3__45__cpo9iter_moveE - _ZN40_INTERNAL_2e585114_4_k_cu_bfbc84a7_607334cuda3std6ranges3__45__cpo4prevE)
_ZN40_INTERNAL_2e585114_4_k_cu_bfbc84a7_607334cuda3std6ranges3__45__cpo4prevE:
	.zero		1
	.type		_ZN40_INTERNAL_2e585114_4_k_cu_bfbc84a7_607334cuda3std6ranges3__45__cpo9iter_moveE,@object
	.size		_ZN40_INTERNAL_2e585114_4_k_cu_bfbc84a7_607334cuda3std6ranges3__45__cpo9iter_moveE,(_ZN40_INTERNAL_2e585114_4_k_cu_bfbc84a7_607336thrust24THRUST_300001_SM_1000_NS6system6detail10sequential3seqE - _ZN40_INTERNAL_2e585114_4_k_cu_bfbc84a7_607334cuda3std6ranges3__45__cpo9iter_moveE)
_ZN40_INTERNAL_2e585114_4_k_cu_bfbc84a7_607334cuda3std6ranges3__45__cpo9iter_moveE:
	.zero		1
	.type		_ZN40_INTERNAL_2e585114_4_k_cu_bfbc84a7_607336thrust24THRUST_300001_SM_1000_NS6system6detail10sequential3seqE,@object
	.size		_ZN40_INTERNAL_2e585114_4_k_cu_bfbc84a7_607336thrust24THRUST_300001_SM_1000_NS6system6detail10sequential3seqE,(.L_31 - _ZN40_INTERNAL_2e585114_4_k_cu_bfbc84a7_607336thrust24THRUST_300001_SM_1000_NS6system6detail10sequential3seqE)
_ZN40_INTERNAL_2e585114_4_k_cu_bfbc84a7_607336thrust24THRUST_300001_SM_1000_NS6system6detail10sequential3seqE:
	.zero		1
.L_31:


//--------------------- .nv.constant0._ZN3cub18CUB_300001_SM_10006detail11EmptyKernelIvEEvv --------------------------
	.section	.nv.constant0._ZN3cub18CUB_300001_SM_10006detail11EmptyKernelIvEEvv,"a",@progbits
	.sectionflags	@""
	.align	4
.nv.constant0._ZN3cub18CUB_300001_SM_10006detail11EmptyKernelIvEEvv:
	.zero		896


//--------------------- SYMBOLS --------------------------

	.type		.nv.reservedSmem.offset0,@object
	.size		.nv.reservedSmem.offset0,0x4
